//
// Generated by NVIDIA NVVM Compiler
//
// Compiler Build ID: CL-36424714
// Cuda compilation tools, release 13.0, V13.0.88
// Based on NVVM 20.0.0
//

.version 9.0
.target sm_100
.address_size 64

	// .globl	_Z5add_pPiS_S_
.extern .func  (.param .b32 func_retval0) vprintf
(
	.param .b64 vprintf_param_0,
	.param .b64 vprintf_param_1
)
;
.global .align 1 .b8 $str[9] = {40, 37, 100, 32, 37, 100, 41, 10};

.visible .entry _Z5add_pPiS_S_(
	.param .u64 .ptr .align 1 _Z5add_pPiS_S__param_0,
	.param .u64 .ptr .align 1 _Z5add_pPiS_S__param_1,
	.param .u64 .ptr .align 1 _Z5add_pPiS_S__param_2
)
{
	.local .align 8 .b8 	__local_depot0[8];
	.reg .b64 	%SP;
	.reg .b64 	%SPL;
	.reg .b32 	%r<10>;
	.reg .b64 	%rd<15>;

	mov.u64 	%SPL, __local_depot0;
	cvta.local.u64 	%SP, %SPL;
	ld.param.u64 	%rd1, [_Z5add_pPiS_S__param_0];
	ld.param.u64 	%rd2, [_Z5add_pPiS_S__param_1];
	ld.param.u64 	%rd3, [_Z5add_pPiS_S__param_2];
	cvta.to.global.u64 	%rd4, %rd3;
	cvta.to.global.u64 	%rd5, %rd2;
	cvta.to.global.u64 	%rd6, %rd1;
	add.u64 	%rd7, %SP, 0;
	add.u64 	%rd8, %SPL, 0;
	mov.u32 	%r1, %tid.x;
	mov.u32 	%r2, %ctaid.x;
	st.local.v2.u32 	[%rd8], {%r1, %r2};
	mov.u64 	%rd9, $str;
	cvta.global.u64 	%rd10, %rd9;
	{ // callseq 0, 0
	.param .b64 param0;
	st.param.b64 	[param0], %rd10;
	.param .b64 param1;
	st.param.b64 	[param1], %rd7;
	.param .b32 retval0;
	call.uni (retval0), 
	vprintf, 
	(
	param0, 
	param1
	);
	ld.param.b32 	%r3, [retval0];
	} // callseq 0
	mov.u32 	%r5, %ntid.x;
	mad.lo.s32 	%r6, %r5, %r2, %r1;
	mul.wide.s32 	%rd11, %r6, 4;
	add.s64 	%rd12, %rd6, %rd11;
	ld.global.u32 	%r7, [%rd12];
	add.s64 	%rd13, %rd5, %rd11;
	ld.global.u32 	%r8, [%rd13];
	add.s32 	%r9, %r8, %r7;
	add.s64 	%rd14, %rd4, %rd11;
	st.global.u32 	[%rd14], %r9;
	ret;

}


// ===== COMPILED SASS (sm_100) =====

	.target	sm_100

	.elftype	@"ET_EXEC"


//--------------------- .note.nv.tkinfo           --------------------------
	.section	.note.nv.tkinfo,"",@"SHT_NOTE"
	.sectionflags	@"SHF_NOTE_NV_TKINFO"
	.tkinfo
        /*0018*/ 	.word	0x00000002
        /*0030*/ 	.string	""
        /*0030*/ 	.string	"ptxas"
        /*0030*/ 	.string	"Cuda compilation tools, release 13.0, V13.0.88"
        /*0030*/ 	.string	"Build cuda_13.0.r13.0/compiler.36424714_0"
        /*0030*/ 	.string	"-arch sm_100 -m 64 "



//--------------------- .note.nv.cuinfo           --------------------------
	.section	.note.nv.cuinfo,"",@"SHT_NOTE"
	.sectionflags	@"SHF_NOTE_NV_CUINFO"
        /*0018*/ 	.short	0x0002
        /*001a*/ 	.short	0x0064
        /*001c*/ 	.short	0x0082
	.zero		2


//--------------------- .nv.info                  --------------------------
	.section	.nv.info,"",@"SHT_CUDA_INFO"
	.align	4


	//----- nvinfo : EIATTR_REGCOUNT
	.align		4
        /*0000*/ 	.byte	0x04, 0x2f
        /*0002*/ 	.short	(.L_2 - .L_1)
	.align		4
.L_1:
        /*0004*/ 	.word	index@(_Z5add_pPiS_S_)
        /*0008*/ 	.word	0x00000018


	//----- nvinfo : EIATTR_FRAME_SIZE
	.align		4
.L_2:
        /*000c*/ 	.byte	0x04, 0x11
        /*000e*/ 	.short	(.L_4 - .L_3)
	.align		4
.L_3:
        /*0010*/ 	.word	index@(_Z5add_pPiS_S_)
        /*0014*/ 	.word	0x00000008


	//----- nvinfo : EIATTR_MIN_STACK_SIZE
	.align		4
.L_4:
        /*0018*/ 	.byte	0x04, 0x12
        /*001a*/ 	.short	(.L_6 - .L_5)
	.align		4
.L_5:
        /*001c*/ 	.word	index@(_Z5add_pPiS_S_)
        /*0020*/ 	.word	0x00000008
.L_6:


//--------------------- .nv.compat                --------------------------
	.section	.nv.compat,"",@"SHT_CUDA_COMPAT_INFO"
	.align	4
        /*0000*/ 	.byte	0x02, 0x09, 0x00, 0x00, 0x02, 0x02, 0x01, 0x00, 0x02, 0x05, 0x05, 0x00, 0x03, 0x07, 0x01, 0x01
        /*0010*/ 	.byte	0x02, 0x03, 0x00, 0x00, 0x02, 0x06, 0x01, 0x00, 0x04, 0x0b, 0x08, 0x00, 0x09, 0x00, 0x00, 0x00
        /*0020*/ 	.byte	0x00, 0x00, 0x00, 0x00


//--------------------- .nv.info._Z5add_pPiS_S_   --------------------------
	.section	.nv.info._Z5add_pPiS_S_,"",@"SHT_CUDA_INFO"
	.sectionflags	@""
	.align	4


	//----- nvinfo : EIATTR_CUDA_API_VERSION
	.align		4
        /*0000*/ 	.byte	0x04, 0x37
        /*0002*/ 	.short	(.L_8 - .L_7)
.L_7:
        /*0004*/ 	.word	0x00000082


	//----- nvinfo : EIATTR_KPARAM_INFO
	.align		4
.L_8:
        /*0008*/ 	.byte	0x04, 0x17
        /*000a*/ 	.short	(.L_10 - .L_9)
.L_9:
        /*000c*/ 	.word	0x00000000
        /*0010*/ 	.short	0x0002
        /*0012*/ 	.short	0x0010
        /*0014*/ 	.byte	0x00, 0xf5, 0x21, 0x00


	//----- nvinfo : EIATTR_KPARAM_INFO
	.align		4
.L_10:
        /*0018*/ 	.byte	0x04, 0x17
        /*001a*/ 	.short	(.L_12 - .L_11)
.L_11:
        /*001c*/ 	.word	0x00000000
        /*0020*/ 	.short	0x0001
        /*0022*/ 	.short	0x0008
        /*0024*/ 	.byte	0x00, 0xf5, 0x21, 0x00


	//----- nvinfo : EIATTR_KPARAM_INFO
	.align		4
.L_12:
        /*0028*/ 	.byte	0x04, 0x17
        /*002a*/ 	.short	(.L_14 - .L_13)
.L_13:
        /*002c*/ 	.word	0x00000000
        /*0030*/ 	.short	0x0000
        /*0032*/ 	.short	0x0000
        /*0034*/ 	.byte	0x00, 0xf5, 0x21, 0x00


	//----- nvinfo : EIATTR_SPARSE_MMA_MASK
	.align		4
.L_14:
        /*0038*/ 	.byte	0x03, 0x50
        /*003a*/ 	.short	0x0000


	//----- nvinfo : EIATTR_MAXREG_COUNT
	.align		4
        /*003c*/ 	.byte	0x03, 0x1b
        /*003e*/ 	.short	0x00ff


	//----- nvinfo : EIATTR_EXTERNS
	.align		4
        /*0040*/ 	.byte	0x04, 0x0f
        /*0042*/ 	.short	(.L_16 - .L_15)


	//   ....[0]....
	.align		4
.L_15:
        /*0044*/ 	.word	index@(vprintf)


	//----- nvinfo : EIATTR_MERCURY_ISA_VERSION
	.align		4
.L_16:
        /*0048*/ 	.byte	0x03, 0x5f
        /*004a*/ 	.short	0x0101


	//----- nvinfo : EIATTR_VRC_CTA_INIT_COUNT
	.align		4
        /*004c*/ 	.byte	0x02, 0x4a
	.zero		1
	.zero		1


	//----- nvinfo : EIATTR_SYSCALL_OFFSETS
	.align		4
        /*0050*/ 	.byte	0x04, 0x46
        /*0052*/ 	.short	(.L_18 - .L_17)


	//   ....[0]....
.L_17:
        /*0054*/ 	.word	0x00000100


	//----- nvinfo : EIATTR_EXIT_INSTR_OFFSETS
	.align		4
.L_18:
        /*0058*/ 	.byte	0x04, 0x1c
        /*005a*/ 	.short	(.L_20 - .L_19)


	//   ....[0]....
.L_19:
        /*005c*/ 	.word	0x000001d0


	//----- nvinfo : EIATTR_CBANK_PARAM_SIZE
	.align		4
.L_20:
        /*0060*/ 	.byte	0x03, 0x19
        /*0062*/ 	.short	0x0018


	//----- nvinfo : EIATTR_PARAM_CBANK
	.align		4
        /*0064*/ 	.byte	0x04, 0x0a
        /*0066*/ 	.short	(.L_22 - .L_21)
	.align		4
.L_21:
        /*0068*/ 	.word	index@(.nv.constant0._Z5add_pPiS_S_)
        /*006c*/ 	.short	0x0380
        /*006e*/ 	.short	0x0018


	//----- nvinfo : EIATTR_SW_WAR
	.align		4
.L_22:
        /*0070*/ 	.byte	0x04, 0x36
        /*0072*/ 	.short	(.L_24 - .L_23)
.L_23:
        /*0074*/ 	.word	0x00000008
.L_24:


//--------------------- .nv.callgraph             --------------------------
	.section	.nv.callgraph,"",@"SHT_CUDA_CALLGRAPH"
	.align	4
	.sectionentsize	8
	.align		4
        /*0000*/ 	.word	0x00000000
	.align		4
        /*0004*/ 	.word	0xffffffff
	.align		4
        /*0008*/ 	.word	index@(_Z5add_pPiS_S_)
	.align		4
        /*000c*/ 	.word	index@(vprintf)
	.align		4
        /*0010*/ 	.word	0x00000000
	.align		4
        /*0014*/ 	.word	0xfffffffe
	.align		4
        /*0018*/ 	.word	0x00000000
	.align		4
        /*001c*/ 	.word	0xfffffffd
	.align		4
        /*0020*/ 	.word	0x00000000
	.align		4
        /*0024*/ 	.word	0xfffffffc


//--------------------- .nv.constant4             --------------------------
	.section	.nv.constant4,"a",@progbits
	.align	8
	.align		8
.nv.constant4:
        /*0000*/ 	.dword	vprintf
	.align		8
        /*0008*/ 	.dword	$str


//--------------------- .text._Z5add_pPiS_S_      --------------------------
	.section	.text._Z5add_pPiS_S_,"ax",@progbits
	.align	128
        .global         _Z5add_pPiS_S_
        .type           _Z5add_pPiS_S_,@function
        .size           _Z5add_pPiS_S_,(.L_x_2 - _Z5add_pPiS_S_)
        .other          _Z5add_pPiS_S_,@"STO_CUDA_ENTRY STV_DEFAULT"
_Z5add_pPiS_S_:
.text._Z5add_pPiS_S_:
[----:B------:R-:W0:Y:S01]  /*0000*/  LDC R1, c[0x0][0x37c] ;  /* 0x0000df00ff017b82 */ /* 0x000e220000000800 */
[----:B------:R-:W1:Y:S01]  /*0010*/  S2R R16, SR_TID.X ;  /* 0x0000000000107919 */ /* 0x000e620000002100 */
[----:B0-----:R-:W-:Y:S01]  /*0020*/  IADD3 R1, PT, PT, R1, -0x8, RZ ;  /* 0xfffffff801017810 */ /* 0x001fe20007ffe0ff */
[----:B------:R-:W0:Y:S01]  /*0030*/  LDCU UR4, c[0x0][0x2f8] ;  /* 0x00005f00ff0477ac */ /* 0x000e220008000800 */
[----:B------:R-:W-:Y:S01]  /*0040*/  MOV R0, 0x0 ;  /* 0x0000000000007802 */ /* 0x000fe20000000f00 */
[----:B------:R-:W1:Y:S01]  /*0050*/  S2R R17, SR_CTAID.X ;  /* 0x0000000000117919 */ /* 0x000e620000002500 */
[----:B------:R-:W2:Y:S02]  /*0060*/  LDCU.64 UR6, c[0x4][0x8] ;  /* 0x01000100ff0677ac */ /* 0x000ea40008000a00 */
[----:B------:R3:W4:Y:S01]  /*0070*/  LDC.64 R2, c[0x4][R0] ;  /* 0x0100000000027b82 */ /* 0x0007220000000a00 */
[----:B------:R-:W5:Y:S01]  /*0080*/  LDCU UR5, c[0x0][0x2fc] ;  /* 0x00005f80ff0577ac */ /* 0x000f620008000800 */
[----:B------:R-:W1:Y:S01]  /*0090*/  LDCU.64 UR36, c[0x0][0x358] ;  /* 0x00006b00ff2477ac */ /* 0x000e620008000a00 */
[----:B0-----:R-:W-:-:S02]  /*00a0*/  IADD3 R6, P0, PT, R1, UR4, RZ ;  /* 0x0000000401067c10 */ /* 0x001fc4000ff1e0ff */
[----:B--2---:R-:W-:Y:S01]  /*00b0*/  MOV R4, UR6 ;  /* 0x0000000600047c02 */ /* 0x004fe20008000f00 */
[----:B------:R-:W-:Y:S01]  /*00c0*/  IMAD.U32 R5, RZ, RZ, UR7 ;  /* 0x00000007ff057e24 */ /* 0x000fe2000f8e00ff */
[----:B-----5:R-:W-:Y:S01]  /*00d0*/  IADD3.X R7, PT, PT, RZ, UR5, RZ, P0, !PT ;  /* 0x00000005ff077c10 */ /* 0x020fe200087fe4ff */
[----:B-1----:R3:W-:Y:S08]  /*00e0*/  STL.64 [R1], R16 ;  /* 0x0000001001007387 */ /* 0x0027f00000100a00 */
[----:B------:R-:W-:-:S07]  /*00f0*/  LEPC R20, `(.L_x_0) ;  /* 0x000000001014794e */ /* 0x000fce0000000000 */
[----:B---34-:R-:W-:Y:S05]  /*0100*/  CALL.ABS.NOINC R2 ;  /* 0x0000000002007343 */ /* 0x018fea0003c00000 */
.L_x_0:
[----:B------:R-:W0:Y:S01]  /*0110*/  LDC.64 R2, c[0x0][0x380] ;  /* 0x0000e000ff027b82 */ /* 0x000e220000000a00 */
[----:B------:R-:W1:Y:S07]  /*0120*/  LDCU UR4, c[0x0][0x360] ;  /* 0x00006c00ff0477ac */ /* 0x000e6e0008000800 */
[----:B------:R-:W2:Y:S08]  /*0130*/  LDC.64 R4, c[0x0][0x388] ;  /* 0x0000e200ff047b82 */ /* 0x000eb00000000a00 */
[----:B------:R-:W3:Y:S01]  /*0140*/  LDC.64 R6, c[0x0][0x390] ;  /* 0x0000e400ff067b82 */ /* 0x000ee20000000a00 */
[----:B-1----:R-:W-:-:S04]  /*0150*/  IMAD R17, R17, UR4, R16 ;  /* 0x0000000411117c24 */ /* 0x002fc8000f8e0210 */
[----:B0-----:R-:W-:-:S06]  /*0160*/  IMAD.WIDE R2, R17, 0x4, R2 ;  /* 0x0000000411027825 */ /* 0x001fcc00078e0202 */
[----:B------:R-:W4:Y:S01]  /*0170*/  LDG.E R2, desc[UR36][R2.64] ;  /* 0x0000002402027981 */ /* 0x000f22000c1e1900 */
[----:B--2---:R-:W-:-:S06]  /*0180*/  IMAD.WIDE R4, R17, 0x4, R4 ;  /* 0x0000000411047825 */ /* 0x004fcc00078e0204 */
[----:B------:R-:W4:Y:S01]  /*0190*/  LDG.E R5, desc[UR36][R4.64] ;  /* 0x0000002404057981 */ /* 0x000f22000c1e1900 */
[----:B---3--:R-:W-:-:S04]  /*01a0*/  IMAD.WIDE R6, R17, 0x4, R6 ;  /* 0x0000000411067825 */ /* 0x008fc800078e0206 */
[----:B----4-:R-:W-:-:S05]  /*01b0*/  IMAD.IADD R9, R2, 0x1, R5 ;  /* 0x0000000102097824 */ /* 0x010fca00078e0205 */
[----:B------:R-:W-:Y:S01]  /*01c0*/  STG.E desc[UR36][R6.64], R9 ;  /* 0x0000000906007986 */ /* 0x000fe2000c101924 */
[----:B------:R-:W-:Y:S05]  /*01d0*/  EXIT ;  /* 0x000000000000794d */ /* 0x000fea0003800000 */
.L_x_1:
[----:B------:R-:W-:-:S00]  /*01e0*/  BRA `(.L_x_1) ;  /* 0xfffffffc00fc7947 */ /* 0x000fc0000383ffff */
[----:B------:R-:W-:-:S00]  /*01f0*/  NOP ;  /* 0x0000000000007918 */ /* 0x000fc00000000000 */
        /* <DEDUP_REMOVED lines=8> */
.L_x_2:


//--------------------- .nv.global.init           --------------------------
	.section	.nv.global.init,"aw",@progbits
.nv.global.init:
	.type		$str,@object
	.size		$str,(.L_0 - $str)
$str:
        /*0000*/ 	.byte	0x28, 0x25, 0x64, 0x20, 0x25, 0x64, 0x29, 0x0a, 0x00
.L_0:


//--------------------- .nv.shared.reserved.0     --------------------------
	.section	.nv.shared.reserved.0,"aw",@nobits
	.weak		__nv_reservedSMEM_offset_0_alias
	.size		__nv_reservedSMEM_offset_0_alias, 0, 64
	.other		__nv_reservedSMEM_offset_0_alias,@"STO_CUDA_RESERVED_SHARED STV_DEFAULT"
__nv_reservedSMEM_offset_0_alias:
	.zero		0
	.zero		64


//--------------------- .nv.constant0._Z5add_pPiS_S_ --------------------------
	.section	.nv.constant0._Z5add_pPiS_S_,"a",@progbits
	.sectionflags	@""
	.align	4
.nv.constant0._Z5add_pPiS_S_:
	.zero		920


//--------------------- SYMBOLS --------------------------

	.type		.nv.reservedSmem.offset0,@object
	.size		.nv.reservedSmem.offset0,0x4
	.type		vprintf,@function
